//
// Generated by NVIDIA NVVM Compiler
//
// Compiler Build ID: CL-36424714
// Cuda compilation tools, release 13.0, V13.0.88
// Based on NVVM 20.0.0
//

.version 9.0
.target sm_100
.address_size 64

	// .globl	_Z13cuda_rms_normPfS_

.visible .entry _Z13cuda_rms_normPfS_(
	.param .u64 .ptr .align 1 _Z13cuda_rms_normPfS__param_0,
	.param .u64 .ptr .align 1 _Z13cuda_rms_normPfS__param_1
)
{
	.reg .pred 	%p<4>;
	.reg .b32 	%r<20>;
	.reg .b32 	%f<71>;
	.reg .b64 	%rd<12>;

	ld.param.u64 	%rd3, [_Z13cuda_rms_normPfS__param_0];
	ld.param.u64 	%rd4, [_Z13cuda_rms_normPfS__param_1];
	mov.u32 	%r11, %ctaid.x;
	mov.u32 	%r12, %ntid.x;
	mov.u32 	%r13, %tid.x;
	mad.lo.s32 	%r1, %r11, %r12, %r13;
	setp.gt.s32 	%p1, %r1, 2047;
	@%p1 bra 	$L__BB0_5;
	shl.b32 	%r18, %r1, 11;
	cvta.to.global.u64 	%rd5, %rd3;
	add.s64 	%rd1, %rd5, 32;
	mov.f32 	%f70, 0f00000000;
	mov.b32 	%r17, 0;
	mov.u32 	%r16, %r18;
$L__BB0_2:
	mul.wide.s32 	%rd6, %r16, 4;
	add.s64 	%rd7, %rd1, %rd6;
	ld.global.f32 	%f5, [%rd7+-32];
	fma.rn.f32 	%f6, %f5, %f5, %f70;
	ld.global.f32 	%f7, [%rd7+-28];
	fma.rn.f32 	%f8, %f7, %f7, %f6;
	ld.global.f32 	%f9, [%rd7+-24];
	fma.rn.f32 	%f10, %f9, %f9, %f8;
	ld.global.f32 	%f11, [%rd7+-20];
	fma.rn.f32 	%f12, %f11, %f11, %f10;
	ld.global.f32 	%f13, [%rd7+-16];
	fma.rn.f32 	%f14, %f13, %f13, %f12;
	ld.global.f32 	%f15, [%rd7+-12];
	fma.rn.f32 	%f16, %f15, %f15, %f14;
	ld.global.f32 	%f17, [%rd7+-8];
	fma.rn.f32 	%f18, %f17, %f17, %f16;
	ld.global.f32 	%f19, [%rd7+-4];
	fma.rn.f32 	%f20, %f19, %f19, %f18;
	ld.global.f32 	%f21, [%rd7];
	fma.rn.f32 	%f22, %f21, %f21, %f20;
	ld.global.f32 	%f23, [%rd7+4];
	fma.rn.f32 	%f24, %f23, %f23, %f22;
	ld.global.f32 	%f25, [%rd7+8];
	fma.rn.f32 	%f26, %f25, %f25, %f24;
	ld.global.f32 	%f27, [%rd7+12];
	fma.rn.f32 	%f28, %f27, %f27, %f26;
	ld.global.f32 	%f29, [%rd7+16];
	fma.rn.f32 	%f30, %f29, %f29, %f28;
	ld.global.f32 	%f31, [%rd7+20];
	fma.rn.f32 	%f32, %f31, %f31, %f30;
	ld.global.f32 	%f33, [%rd7+24];
	fma.rn.f32 	%f34, %f33, %f33, %f32;
	ld.global.f32 	%f35, [%rd7+28];
	fma.rn.f32 	%f70, %f35, %f35, %f34;
	add.s32 	%r17, %r17, 16;
	add.s32 	%r16, %r16, 16;
	setp.ne.s32 	%p2, %r17, 2048;
	@%p2 bra 	$L__BB0_2;
	fma.rn.f32 	%f36, %f70, 0f3A000000, 0f3727C5AC;
	sqrt.rn.f32 	%f37, %f36;
	rcp.rn.f32 	%f3, %f37;
	cvta.to.global.u64 	%rd8, %rd4;
	add.s64 	%rd2, %rd8, 32;
	mov.b32 	%r19, 0;
$L__BB0_4:
	mul.wide.s32 	%rd9, %r18, 4;
	add.s64 	%rd10, %rd1, %rd9;
	add.s64 	%rd11, %rd2, %rd9;
	ld.global.f32 	%f38, [%rd10+-32];
	mul.f32 	%f39, %f3, %f38;
	st.global.f32 	[%rd11+-32], %f39;
	ld.global.f32 	%f40, [%rd10+-28];
	mul.f32 	%f41, %f3, %f40;
	st.global.f32 	[%rd11+-28], %f41;
	ld.global.f32 	%f42, [%rd10+-24];
	mul.f32 	%f43, %f3, %f42;
	st.global.f32 	[%rd11+-24], %f43;
	ld.global.f32 	%f44, [%rd10+-20];
	mul.f32 	%f45, %f3, %f44;
	st.global.f32 	[%rd11+-20], %f45;
	ld.global.f32 	%f46, [%rd10+-16];
	mul.f32 	%f47, %f3, %f46;
	st.global.f32 	[%rd11+-16], %f47;
	ld.global.f32 	%f48, [%rd10+-12];
	mul.f32 	%f49, %f3, %f48;
	st.global.f32 	[%rd11+-12], %f49;
	ld.global.f32 	%f50, [%rd10+-8];
	mul.f32 	%f51, %f3, %f50;
	st.global.f32 	[%rd11+-8], %f51;
	ld.global.f32 	%f52, [%rd10+-4];
	mul.f32 	%f53, %f3, %f52;
	st.global.f32 	[%rd11+-4], %f53;
	ld.global.f32 	%f54, [%rd10];
	mul.f32 	%f55, %f3, %f54;
	st.global.f32 	[%rd11], %f55;
	ld.global.f32 	%f56, [%rd10+4];
	mul.f32 	%f57, %f3, %f56;
	st.global.f32 	[%rd11+4], %f57;
	ld.global.f32 	%f58, [%rd10+8];
	mul.f32 	%f59, %f3, %f58;
	st.global.f32 	[%rd11+8], %f59;
	ld.global.f32 	%f60, [%rd10+12];
	mul.f32 	%f61, %f3, %f60;
	st.global.f32 	[%rd11+12], %f61;
	ld.global.f32 	%f62, [%rd10+16];
	mul.f32 	%f63, %f3, %f62;
	st.global.f32 	[%rd11+16], %f63;
	ld.global.f32 	%f64, [%rd10+20];
	mul.f32 	%f65, %f3, %f64;
	st.global.f32 	[%rd11+20], %f65;
	ld.global.f32 	%f66, [%rd10+24];
	mul.f32 	%f67, %f3, %f66;
	st.global.f32 	[%rd11+24], %f67;
	ld.global.f32 	%f68, [%rd10+28];
	mul.f32 	%f69, %f3, %f68;
	st.global.f32 	[%rd11+28], %f69;
	add.s32 	%r19, %r19, 16;
	add.s32 	%r18, %r18, 16;
	setp.ne.s32 	%p3, %r19, 2048;
	@%p3 bra 	$L__BB0_4;
$L__BB0_5:
	ret;

}


// ===== COMPILED SASS (sm_100) =====

	.target	sm_100

	.elftype	@"ET_EXEC"


//--------------------- .note.nv.tkinfo           --------------------------
	.section	.note.nv.tkinfo,"",@"SHT_NOTE"
	.sectionflags	@"SHF_NOTE_NV_TKINFO"
	.tkinfo
        /*0018*/ 	.word	0x00000002
        /*0030*/ 	.string	""
        /*0030*/ 	.string	"ptxas"
        /*0030*/ 	.string	"Cuda compilation tools, release 13.0, V13.0.88"
        /*0030*/ 	.string	"Build cuda_13.0.r13.0/compiler.36424714_0"
        /*0030*/ 	.string	"-arch sm_100 -m 64 "



//--------------------- .note.nv.cuinfo           --------------------------
	.section	.note.nv.cuinfo,"",@"SHT_NOTE"
	.sectionflags	@"SHF_NOTE_NV_CUINFO"
        /*0018*/ 	.short	0x0002
        /*001a*/ 	.short	0x0064
        /*001c*/ 	.short	0x0082
	.zero		2


//--------------------- .nv.info                  --------------------------
	.section	.nv.info,"",@"SHT_CUDA_INFO"
	.align	4


	//----- nvinfo : EIATTR_REGCOUNT
	.align		4
        /*0000*/ 	.byte	0x04, 0x2f
        /*0002*/ 	.short	(.L_1 - .L_0)
	.align		4
.L_0:
        /*0004*/ 	.word	index@(_Z13cuda_rms_normPfS_)
        /*0008*/ 	.word	0x00000020


	//----- nvinfo : EIATTR_FRAME_SIZE
	.align		4
.L_1:
        /*000c*/ 	.byte	0x04, 0x11
        /*000e*/ 	.short	(.L_3 - .L_2)
	.align		4
.L_2:
        /*0010*/ 	.word	index@($__internal_1_$__cuda_sm20_sqrt_rn_f32_slowpath)
        /*0014*/ 	.word	0x00000000


	//----- nvinfo : EIATTR_FRAME_SIZE
	.align		4
.L_3:
        /*0018*/ 	.byte	0x04, 0x11
        /*001a*/ 	.short	(.L_5 - .L_4)
	.align		4
.L_4:
        /*001c*/ 	.word	index@($__internal_0_$__cuda_sm20_rcp_rn_f32_slowpath)
        /*0020*/ 	.word	0x00000000


	//----- nvinfo : EIATTR_FRAME_SIZE
	.align		4
.L_5:
        /*0024*/ 	.byte	0x04, 0x11
        /*0026*/ 	.short	(.L_7 - .L_6)
	.align		4
.L_6:
        /*0028*/ 	.word	index@(_Z13cuda_rms_normPfS_)
        /*002c*/ 	.word	0x00000000


	//----- nvinfo : EIATTR_MIN_STACK_SIZE
	.align		4
.L_7:
        /*0030*/ 	.byte	0x04, 0x12
        /*0032*/ 	.short	(.L_9 - .L_8)
	.align		4
.L_8:
        /*0034*/ 	.word	index@(_Z13cuda_rms_normPfS_)
        /*0038*/ 	.word	0x00000000
.L_9:


//--------------------- .nv.compat                --------------------------
	.section	.nv.compat,"",@"SHT_CUDA_COMPAT_INFO"
	.align	4
        /*0000*/ 	.byte	0x02, 0x09, 0x00, 0x00, 0x02, 0x02, 0x01, 0x00, 0x02, 0x05, 0x05, 0x00, 0x03, 0x07, 0x01, 0x01
        /*0010*/ 	.byte	0x02, 0x03, 0x00, 0x00, 0x02, 0x06, 0x01, 0x00, 0x04, 0x0b, 0x08, 0x00, 0x01, 0x00, 0x00, 0x00
        /*0020*/ 	.byte	0x00, 0x00, 0x00, 0x00


//--------------------- .nv.info._Z13cuda_rms_normPfS_ --------------------------
	.section	.nv.info._Z13cuda_rms_normPfS_,"",@"SHT_CUDA_INFO"
	.sectionflags	@""
	.align	4


	//----- nvinfo : EIATTR_CUDA_API_VERSION
	.align		4
        /*0000*/ 	.byte	0x04, 0x37
        /*0002*/ 	.short	(.L_11 - .L_10)
.L_10:
        /*0004*/ 	.word	0x00000082


	//----- nvinfo : EIATTR_KPARAM_INFO
	.align		4
.L_11:
        /*0008*/ 	.byte	0x04, 0x17
        /*000a*/ 	.short	(.L_13 - .L_12)
.L_12:
        /*000c*/ 	.word	0x00000000
        /*0010*/ 	.short	0x0001
        /*0012*/ 	.short	0x0008
        /*0014*/ 	.byte	0x00, 0xf5, 0x21, 0x00


	//----- nvinfo : EIATTR_KPARAM_INFO
	.align		4
.L_13:
        /*0018*/ 	.byte	0x04, 0x17
        /*001a*/ 	.short	(.L_15 - .L_14)
.L_14:
        /*001c*/ 	.word	0x00000000
        /*0020*/ 	.short	0x0000
        /*0022*/ 	.short	0x0000
        /*0024*/ 	.byte	0x00, 0xf5, 0x21, 0x00


	//----- nvinfo : EIATTR_SPARSE_MMA_MASK
	.align		4
.L_15:
        /*0028*/ 	.byte	0x03, 0x50
        /*002a*/ 	.short	0x0000


	//----- nvinfo : EIATTR_MAXREG_COUNT
	.align		4
        /*002c*/ 	.byte	0x03, 0x1b
        /*002e*/ 	.short	0x00ff


	//----- nvinfo : EIATTR_MERCURY_ISA_VERSION
	.align		4
        /*0030*/ 	.byte	0x03, 0x5f
        /*0032*/ 	.short	0x0101


	//----- nvinfo : EIATTR_VRC_CTA_INIT_COUNT
	.align		4
        /*0034*/ 	.byte	0x02, 0x4a
	.zero		1
	.zero		1


	//----- nvinfo : EIATTR_EXIT_INSTR_OFFSETS
	.align		4
        /*0038*/ 	.byte	0x04, 0x1c
        /*003a*/ 	.short	(.L_17 - .L_16)


	//   ....[0]....
.L_16:
        /*003c*/ 	.word	0x00000060


	//   ....[1]....
        /*0040*/ 	.word	0x00000f40


	//----- nvinfo : EIATTR_CRS_STACK_SIZE
	.align		4
.L_17:
        /*0044*/ 	.byte	0x04, 0x1e
        /*0046*/ 	.short	(.L_19 - .L_18)
.L_18:
        /*0048*/ 	.word	0x00000000


	//----- nvinfo : EIATTR_CBANK_PARAM_SIZE
	.align		4
.L_19:
        /*004c*/ 	.byte	0x03, 0x19
        /*004e*/ 	.short	0x0010


	//----- nvinfo : EIATTR_PARAM_CBANK
	.align		4
        /*0050*/ 	.byte	0x04, 0x0a
        /*0052*/ 	.short	(.L_21 - .L_20)
	.align		4
.L_20:
        /*0054*/ 	.word	index@(.nv.constant0._Z13cuda_rms_normPfS_)
        /*0058*/ 	.short	0x0380
        /*005a*/ 	.short	0x0010


	//----- nvinfo : EIATTR_SW_WAR
	.align		4
.L_21:
        /*005c*/ 	.byte	0x04, 0x36
        /*005e*/ 	.short	(.L_23 - .L_22)
.L_22:
        /*0060*/ 	.word	0x00000008
.L_23:


//--------------------- .nv.callgraph             --------------------------
	.section	.nv.callgraph,"",@"SHT_CUDA_CALLGRAPH"
	.align	4
	.sectionentsize	8
	.align		4
        /*0000*/ 	.word	0x00000000
	.align		4
        /*0004*/ 	.word	0xffffffff
	.align		4
        /*0008*/ 	.word	0x00000000
	.align		4
        /*000c*/ 	.word	0xfffffffe
	.align		4
        /*0010*/ 	.word	0x00000000
	.align		4
        /*0014*/ 	.word	0xfffffffd
	.align		4
        /*0018*/ 	.word	0x00000000
	.align		4
        /*001c*/ 	.word	0xfffffffc


//--------------------- .text._Z13cuda_rms_normPfS_ --------------------------
	.section	.text._Z13cuda_rms_normPfS_,"ax",@progbits
	.align	128
        .global         _Z13cuda_rms_normPfS_
        .type           _Z13cuda_rms_normPfS_,@function
        .size           _Z13cuda_rms_normPfS_,(.L_x_15 - _Z13cuda_rms_normPfS_)
        .other          _Z13cuda_rms_normPfS_,@"STO_CUDA_ENTRY STV_DEFAULT"
_Z13cuda_rms_normPfS_:
.text._Z13cuda_rms_normPfS_:
[----:B------:R-:W-:Y:S01]  /*0000*/  LDC R1, c[0x0][0x37c] ;  /* 0x0000df00ff017b82 */ /* 0x000fe20000000800 */
[----:B------:R-:W0:Y:S07]  /*0010*/  S2R R0, SR_TID.X ;  /* 0x0000000000007919 */ /* 0x000e2e0000002100 */
[----:B------:R-:W0:Y:S08]  /*0020*/  S2UR UR4, SR_CTAID.X ;  /* 0x00000000000479c3 */ /* 0x000e300000002500 */
[----:B------:R-:W0:Y:S02]  /*0030*/  LDC R7, c[0x0][0x360] ;  /* 0x0000d800ff077b82 */ /* 0x000e240000000800 */
[----:B0-----:R-:W-:-:S05]  /*0040*/  IMAD R7, R7, UR4, R0 ;  /* 0x0000000407077c24 */ /* 0x001fca000f8e0200 */
[----:B------:R-:W-:-:S13]  /*0050*/  ISETP.GT.AND P0, PT, R7, 0x7ff, PT ;  /* 0x000007ff0700780c */ /* 0x000fda0003f04270 */
[----:B------:R-:W-:Y:S05]  /*0060*/  @P0 EXIT ;  /* 0x000000000000094d */ /* 0x000fea0003800000 */
[----:B------:R-:W0:Y:S01]  /*0070*/  LDCU.64 UR4, c[0x0][0x380] ;  /* 0x00007000ff0477ac */ /* 0x000e220008000a00 */
[----:B------:R-:W-:Y:S01]  /*0080*/  SHF.L.U32 R7, R7, 0xb, RZ ;  /* 0x0000000b07077819 */ /* 0x000fe200000006ff */
[----:B------:R-:W-:Y:S01]  /*0090*/  HFMA2 R26, -RZ, RZ, 0, 0 ;  /* 0x00000000ff1a7431 */ /* 0x000fe200000001ff */
[----:B------:R-:W1:Y:S02]  /*00a0*/  LDCU.64 UR8, c[0x0][0x358] ;  /* 0x00006b00ff0877ac */ /* 0x000e640008000a00 */
[----:B------:R-:W-:Y:S01]  /*00b0*/  MOV R9, R7 ;  /* 0x0000000700097202 */ /* 0x000fe20000000f00 */
[----:B0-----:R-:W-:-:S04]  /*00c0*/  UIADD3 UR4, UP0, UPT, UR4, 0x20, URZ ;  /* 0x0000002004047890 */ /* 0x001fc8000ff1e0ff */
[----:B------:R-:W-:Y:S02]  /*00d0*/  UIADD3.X UR5, UPT, UPT, URZ, UR5, URZ, UP0, !UPT ;  /* 0x00000005ff057290 */ /* 0x000fe400087fe4ff */
[----:B------:R-:W-:Y:S01]  /*00e0*/  MOV R4, UR4 ;  /* 0x0000000400047c02 */ /* 0x000fe20008000f00 */
[----:B------:R-:W-:-:S03]  /*00f0*/  UMOV UR4, URZ ;  /* 0x000000ff00047c82 */ /* 0x000fc60008000000 */
[----:B-1----:R-:W-:-:S07]  /*0100*/  MOV R5, UR5 ;  /* 0x0000000500057c02 */ /* 0x002fce0008000f00 */
.L_x_0:
[----:B------:R-:W-:-:S05]  /*0110*/  IMAD.WIDE R12, R9, 0x4, R4 ;  /* 0x00000004090c7825 */ /* 0x000fca00078e0204 */
[----:B------:R-:W2:Y:S04]  /*0120*/  LDG.E R15, desc[UR8][R12.64+-0x20] ;  /* 0xffffe0080c0f7981 */ /* 0x000ea8000c1e1900 */
[----:B------:R-:W3:Y:S04]  /*0130*/  LDG.E R14, desc[UR8][R12.64+-0x1c] ;  /* 0xffffe4080c0e7981 */ /* 0x000ee8000c1e1900 */
[----:B------:R-:W4:Y:S04]  /*0140*/  LDG.E R23, desc[UR8][R12.64+-0x18] ;  /* 0xffffe8080c177981 */ /* 0x000f28000c1e1900 */
[----:B------:R-:W5:Y:S04]  /*0150*/  LDG.E R24, desc[UR8][R12.64+-0x14] ;  /* 0xffffec080c187981 */ /* 0x000f68000c1e1900 */
        /* <DEDUP_REMOVED lines=9> */
[----:B------:R-:W5:Y:S01]  /*01f0*/  LDG.E R2, desc[UR8][R12.64+0x14] ;  /* 0x000014080c027981 */ /* 0x000f62000c1e1900 */
[----:B------:R-:W-:-:S03]  /*0200*/  IADD3 R11, PT, PT, R9, 0x10, RZ ;  /* 0x00000010090b7810 */ /* 0x000fc60007ffe0ff */
[----:B------:R-:W5:Y:S02]  /*0210*/  LDG.E R19, desc[UR8][R12.64+0x18] ;  /* 0x000018080c137981 */ /* 0x000f64000c1e1900 */
[----:B------:R-:W-:Y:S02]  /*0220*/  IMAD.WIDE R10, R11, 0x4, R4 ;  /* 0x000000040b0a7825 */ /* 0x000fe400078e0204 */
[----:B------:R0:W5:Y:S04]  /*0230*/  LDG.E R18, desc[UR8][R12.64+0x1c] ;  /* 0x00001c080c127981 */ /* 0x000168000c1e1900 */
[----:B------:R-:W5:Y:S04]  /*0240*/  LDG.E R17, desc[UR8][R10.64+-0x20] ;  /* 0xffffe0080a117981 */ /* 0x000f68000c1e1900 */
[----:B------:R-:W5:Y:S04]  /*0250*/  LDG.E R16, desc[UR8][R10.64+-0x1c] ;  /* 0xffffe4080a107981 */ /* 0x000f68000c1e1900 */
[----:B------:R-:W5:Y:S01]  /*0260*/  LDG.E R13, desc[UR8][R10.64+0x4] ;  /* 0x000004080a0d7981 */ /* 0x000f62000c1e1900 */
[----:B--2---:R-:W-:-:S03]  /*0270*/  FFMA R29, R15, R15, R26 ;  /* 0x0000000f0f1d7223 */ /* 0x004fc6000000001a */
[----:B------:R-:W2:Y:S01]  /*0280*/  LDG.E R15, desc[UR8][R10.64+-0x18] ;  /* 0xffffe8080a0f7981 */ /* 0x000ea2000c1e1900 */
[----:B---3--:R-:W-:-:S03]  /*0290*/  FFMA R26, R14, R14, R29 ;  /* 0x0000000e0e1a7223 */ /* 0x008fc6000000001d */
[----:B------:R-:W3:Y:S01]  /*02a0*/  LDG.E R14, desc[UR8][R10.64+-0x14] ;  /* 0xffffec080a0e7981 */ /* 0x000ee2000c1e1900 */
[----:B----4-:R-:W-:-:S03]  /*02b0*/  FFMA R29, R23, R23, R26 ;  /* 0x00000017171d7223 */ /* 0x010fc6000000001a */
[----:B------:R-:W4:Y:S01]  /*02c0*/  LDG.E R23, desc[UR8][R10.64+-0x10] ;  /* 0xfffff0080a177981 */ /* 0x000f22000c1e1900 */
[----:B-----5:R-:W-:-:S03]  /*02d0*/  FFMA R26, R24, R24, R29 ;  /* 0x00000018181a7223 */ /* 0x020fc6000000001d */
[----:B------:R-:W5:Y:S01]  /*02e0*/  LDG.E R24, desc[UR8][R10.64+-0xc] ;  /* 0xfffff4080a187981 */ /* 0x000f62000c1e1900 */
[----:B------:R-:W-:-:S03]  /*02f0*/  FFMA R25, R25, R25, R26 ;  /* 0x0000001919197223 */ /* 0x000fc6000000001a */
[----:B------:R-:W5:Y:S01]  /*0300*/  LDG.E R26, desc[UR8][R10.64+-0x8] ;  /* 0xfffff8080a1a7981 */ /* 0x000f62000c1e1900 */
[----:B0-----:R-:W-:-:S03]  /*0310*/  FFMA R12, R22, R22, R25 ;  /* 0x00000016160c7223 */ /* 0x001fc60000000019 */
[----:B------:R-:W5:Y:S04]  /*0320*/  LDG.E R25, desc[UR8][R10.64+-0x4] ;  /* 0xfffffc080a197981 */ /* 0x000f68000c1e1900 */
[----:B------:R-:W5:Y:S01]  /*0330*/  LDG.E R22, desc[UR8][R10.64] ;  /* 0x000000080a167981 */ /* 0x000f62000c1e1900 */
[----:B------:R-:W-:-:S03]  /*0340*/  FFMA R12, R21, R21, R12 ;  /* 0x00000015150c7223 */ /* 0x000fc6000000000c */
[----:B------:R-:W5:Y:S01]  /*0350*/  LDG.E R21, desc[UR8][R10.64+0xc] ;  /* 0x00000c080a157981 */ /* 0x000f62000c1e1900 */
[----:B------:R-:W-:-:S03]  /*0360*/  FFMA R27, R27, R27, R12 ;  /* 0x0000001b1b1b7223 */ /* 0x000fc6000000000c */
[----:B------:R-:W5:Y:S01]  /*0370*/  LDG.E R12, desc[UR8][R10.64+0x8] ;  /* 0x000008080a0c7981 */ /* 0x000f62000c1e1900 */
[----:B------:R-:W-:-:S03]  /*0380*/  FFMA R27, R20, R20, R27 ;  /* 0x00000014141b7223 */ /* 0x000fc6000000001b */
[----:B------:R-:W5:Y:S01]  /*0390*/  LDG.E R20, desc[UR8][R10.64+0x1c] ;  /* 0x00001c080a147981 */ /* 0x000f62000c1e1900 */
[----:B------:R-:W-:-:S03]  /*03a0*/  FFMA R27, R8, R8, R27 ;  /* 0x00000008081b7223 */ /* 0x000fc6000000001b */
[----:B------:R-:W5:Y:S01]  /*03b0*/  LDG.E R8, desc[UR8][R10.64+0x10] ;  /* 0x000010080a087981 */ /* 0x000f62000c1e1900 */
[----:B------:R-:W-:-:S04]  /*03c0*/  FFMA R6, R6, R6, R27 ;  /* 0x0000000606067223 */ /* 0x000fc8000000001b */
[----:B------:R-:W-:Y:S02]  /*03d0*/  FFMA R3, R3, R3, R6 ;  /* 0x0000000303037223 */ /* 0x000fe40000000006 */
[----:B------:R-:W5:Y:S02]  /*03e0*/  LDG.E R6, desc[UR8][R10.64+0x14] ;  /* 0x000014080a067981 */ /* 0x000f64000c1e1900 */
[----:B------:R-:W-:Y:S02]  /*03f0*/  FFMA R3, R0, R0, R3 ;  /* 0x0000000000037223 */ /* 0x000fe40000000003 */
[----:B------:R3:W5:Y:S02]  /*0400*/  LDG.E R0, desc[UR8][R10.64+0x18] ;  /* 0x000018080a007981 */ /* 0x000764000c1e1900 */
[----:B------:R-:W-:Y:S01]  /*0410*/  FFMA R28, R2, R2, R3 ;  /* 0x00000002021c7223 */ /* 0x000fe20000000003 */
[----:B------:R-:W-:-:S05]  /*0420*/  IADD3 R3, PT, PT, R9, 0x20, RZ ;  /* 0x0000002009037810 */ /* 0x000fca0007ffe0ff */
[----:B------:R-:W-:-:S04]  /*0430*/  IMAD.WIDE R2, R3, 0x4, R4 ;  /* 0x0000000403027825 */ /* 0x000fc800078e0204 */
[----:B------:R-:W-:Y:S02]  /*0440*/  FFMA R27, R19, R19, R28 ;  /* 0x00000013131b7223 */ /* 0x000fe4000000001c */
[----:B------:R-:W5:Y:S02]  /*0450*/  LDG.E R19, desc[UR8][R2.64+-0x20] ;  /* 0xffffe00802137981 */ /* 0x000f64000c1e1900 */
[----:B------:R-:W-:Y:S02]  /*0460*/  FFMA R28, R18, R18, R27 ;  /* 0x00000012121c7223 */ /* 0x000fe4000000001b */
[----:B------:R-:W5:Y:S02]  /*0470*/  LDG.E R18, desc[UR8][R2.64+-0x1c] ;  /* 0xffffe40802127981 */ /* 0x000f64000c1e1900 */
[----:B------:R-:W-:Y:S02]  /*0480*/  FFMA R27, R17, R17, R28 ;  /* 0x00000011111b7223 */ /* 0x000fe4000000001c */
[----:B------:R-:W5:Y:S02]  /*0490*/  LDG.E R17, desc[UR8][R2.64+-0x18] ;  /* 0xffffe80802117981 */ /* 0x000f64000c1e1900 */
[----:B------:R-:W-:-:S02]  /*04a0*/  FFMA R28, R16, R16, R27 ;  /* 0x00000010101c7223 */ /* 0x000fc4000000001b */
[----:B------:R-:W5:Y:S02]  /*04b0*/  LDG.E R16, desc[UR8][R2.64+-0x14] ;  /* 0xffffec0802107981 */ /* 0x000f64000c1e1900 */
[----:B--2---:R-:W-:Y:S02]  /*04c0*/  FFMA R27, R15, R15, R28 ;  /* 0x0000000f0f1b7223 */ /* 0x004fe4000000001c */
[----:B------:R-:W2:Y:S02]  /*04d0*/  LDG.E R15, desc[UR8][R2.64+-0x10] ;  /* 0xfffff008020f7981 */ /* 0x000ea4000c1e1900 */
[----:B---3--:R-:W-:Y:S02]  /*04e0*/  FFMA R10, R14, R14, R27 ;  /* 0x0000000e0e0a7223 */ /* 0x008fe4000000001b */
[----:B------:R-:W3:Y:S02]  /*04f0*/  LDG.E R14, desc[UR8][R2.64+-0xc] ;  /* 0xfffff408020e7981 */ /* 0x000ee4000c1e1900 */
[----:B----4-:R-:W-:-:S02]  /*0500*/  FFMA R11, R23, R23, R10 ;  /* 0x00000017170b7223 */ /* 0x010fc4000000000a */
[----:B------:R-:W4:Y:S02]  /*0510*/  LDG.E R23, desc[UR8][R2.64+-0x8] ;  /* 0xfffff80802177981 */ /* 0x000f24000c1e1900 */
[----:B-----5:R-:W-:Y:S02]  /*0520*/  FFMA R11, R24, R24, R11 ;  /* 0x00000018180b7223 */ /* 0x020fe4000000000b */
[----:B------:R-:W5:Y:S02]  /*0530*/  LDG.E R24, desc[UR8][R2.64+-0x4] ;  /* 0xfffffc0802187981 */ /* 0x000f64000c1e1900 */
[----:B------:R-:W-:Y:S02]  /*0540*/  FFMA R10, R26, R26, R11 ;  /* 0x0000001a1a0a7223 */ /* 0x000fe4000000000b */
[----:B------:R-:W5:Y:S02]  /*0550*/  LDG.E R26, desc[UR8][R2.64] ;  /* 0x00000008021a7981 */ /* 0x000f64000c1e1900 */
[----:B------:R-:W-:-:S02]  /*0560*/  FFMA R11, R25, R25, R10 ;  /* 0x00000019190b7223 */ /* 0x000fc4000000000a */
[----:B------:R-:W5:Y:S04]  /*0570*/  LDG.E R25, desc[UR8][R2.64+0x4] ;  /* 0x0000040802197981 */ /* 0x000f68000c1e1900 */
[----:B------:R-:W5:Y:S01]  /*0580*/  LDG.E R27, desc[UR8][R2.64+0x8] ;  /* 0x00000808021b7981 */ /* 0x000f62000c1e1900 */
[----:B------:R-:W-:-:S03]  /*0590*/  FFMA R10, R22, R22, R11 ;  /* 0x00000016160a7223 */ /* 0x000fc6000000000b */
[----:B------:R-:W5:Y:S01]  /*05a0*/  LDG.E R22, desc[UR8][R2.64+0xc] ;  /* 0x00000c0802167981 */ /* 0x000f62000c1e1900 */
[----:B------:R-:W-:-:S04]  /*05b0*/  FFMA R13, R13, R13, R10 ;  /* 0x0000000d0d0d7223 */ /* 0x000fc8000000000a */
[----:B------:R-:W-:Y:S01]  /*05c0*/  FFMA R12, R12, R12, R13 ;  /* 0x0000000c0c0c7223 */ /* 0x000fe2000000000d */
[----:B------:R-:W-:Y:S01]  /*05d0*/  IADD3 R11, PT, PT, R9, 0x30, RZ ;  /* 0x00000030090b7810 */ /* 0x000fe20007ffe0ff */
[----:B------:R-:W5:Y:S02]  /*05e0*/  LDG.E R13, desc[UR8][R2.64+0x1c] ;  /* 0x00001c08020d7981 */ /* 0x000f64000c1e1900 */
[----:B------:R-:W-:Y:S02]  /*05f0*/  FFMA R21, R21, R21, R12 ;  /* 0x0000001515157223 */ /* 0x000fe4000000000c */
[----:B------:R-:W5:Y:S02]  /*0600*/  LDG.E R12, desc[UR8][R2.64+0x10] ;  /* 0x00001008020c7981 */ /* 0x000f64000c1e1900 */
[----:B------:R-:W-:Y:S02]  /*0610*/  FFMA R21, R8, R8, R21 ;  /* 0x0000000808157223 */ /* 0x000fe40000000015 */
[----:B------:R-:W5:Y:S02]  /*0620*/  LDG.E R8, desc[UR8][R2.64+0x14] ;  /* 0x0000140802087981 */ /* 0x000f64000c1e1900 */
[----:B------:R-:W-:-:S02]  /*0630*/  FFMA R21, R6, R6, R21 ;  /* 0x0000000606157223 */ /* 0x000fc40000000015 */
[----:B------:R-:W5:Y:S01]  /*0640*/  LDG.E R6, desc[UR8][R2.64+0x18] ;  /* 0x0000180802067981 */ /* 0x000f62000c1e1900 */
[----:B------:R-:W-:-:S04]  /*0650*/  IMAD.WIDE R10, R11, 0x4, R4 ;  /* 0x000000040b0a7825 */ /* 0x000fc800078e0204 */
[----:B------:R-:W-:Y:S02]  /*0660*/  FFMA R21, R0, R0, R21 ;  /* 0x0000000000157223 */ /* 0x000fe40000000015 */
[----:B------:R-:W5:Y:S02]  /*0670*/  LDG.E R0, desc[UR8][R10.64+-0x20] ;  /* 0xffffe0080a007981 */ /* 0x000f64000c1e1900 */
[----:B------:R-:W-:Y:S02]  /*0680*/  FFMA R28, R20, R20, R21 ;  /* 0x00000014141c7223 */ /* 0x000fe40000000015 */
        /* <DEDUP_REMOVED lines=25> */
[----:B------:R-:W5:Y:S04]  /*0820*/  LDG.E R22, desc[UR8][R10.64+0x18] ;  /* 0x000018080a167981 */ /* 0x000f68000c1e1900 */
[----:B------:R-:W5:Y:S01]  /*0830*/  LDG.E R26, desc[UR8][R10.64+0x1c] ;  /* 0x00001c080a1a7981 */ /* 0x000f62000c1e1900 */
[----:B------:R-:W-:-:S04]  /*0840*/  FFMA R27, R12, R12, R27 ;  /* 0x0000000c0c1b7223 */ /* 0x000fc8000000001b */
        /* <DEDUP_REMOVED lines=8> */
[----:B------:R-:W-:Y:S01]  /*08d0*/  FFMA R2, R3, R3, R2 ;  /* 0x0000000303027223 */ /* 0x000fe20000000002 */
[----:B------:R-:W-:-:S04]  /*08e0*/  UIADD3 UR4, UPT, UPT, UR4, 0x40, URZ ;  /* 0x0000004004047890 */ /* 0x000fc8000fffe0ff */
[----:B------:R-:W-:Y:S01]  /*08f0*/  UISETP.NE.AND UP0, UPT, UR4, 0x800, UPT ;  /* 0x000008000400788c */ /* 0x000fe2000bf05270 */
[----:B------:R-:W-:Y:S01]  /*0900*/  IADD3 R9, PT, PT, R9, 0x40, RZ ;  /* 0x0000004009097810 */ /* 0x000fe20007ffe0ff */
[----:B--2---:R-:W-:-:S04]  /*0910*/  FFMA R15, R15, R15, R2 ;  /* 0x0000000f0f0f7223 */ /* 0x004fc80000000002 */
[----:B---3--:R-:W-:-:S04]  /*0920*/  FFMA R15, R14, R14, R15 ;  /* 0x0000000e0e0f7223 */ /* 0x008fc8000000000f */
[----:B----4-:R-:W-:-:S04]  /*0930*/  FFMA R16, R16, R16, R15 ;  /* 0x0000001010107223 */ /* 0x010fc8000000000f */
[----:B-----5:R-:W-:-:S04]  /*0940*/  FFMA R16, R17, R17, R16 ;  /* 0x0000001111107223 */ /* 0x020fc80000000010 */
[----:B------:R-:W-:-:S04]  /*0950*/  FFMA R16, R21, R21, R16 ;  /* 0x0000001515107223 */ /* 0x000fc80000000010 */
[----:B------:R-:W-:-:S04]  /*0960*/  FFMA R23, R23, R23, R16 ;  /* 0x0000001717177223 */ /* 0x000fc80000000010 */
[----:B------:R-:W-:-:S04]  /*0970*/  FFMA R24, R24, R24, R23 ;  /* 0x0000001818187223 */ /* 0x000fc80000000017 */
[----:B------:R-:W-:-:S04]  /*0980*/  FFMA R25, R25, R25, R24 ;  /* 0x0000001919197223 */ /* 0x000fc80000000018 */
[----:B------:R-:W-:-:S04]  /*0990*/  FFMA R25, R22, R22, R25 ;  /* 0x0000001616197223 */ /* 0x000fc80000000019 */
[----:B------:R-:W-:Y:S01]  /*09a0*/  FFMA R26, R26, R26, R25 ;  /* 0x0000001a1a1a7223 */ /* 0x000fe20000000019 */
[----:B------:R-:W-:Y:S06]  /*09b0*/  BRA.U UP0, `(.L_x_0) ;  /* 0xfffffff500d47547 */ /* 0x000fec000b83ffff */
[----:B------:R-:W-:Y:S01]  /*09c0*/  HFMA2 R3, -RZ, RZ, 0.75, 0 ;  /* 0x3a000000ff037431 */ /* 0x000fe200000001ff */
[----:B------:R-:W-:Y:S04]  /*09d0*/  BSSY.RECONVERGENT B0, `(.L_x_1) ;  /* 0x000000d000007945 */ /* 0x000fe80003800200 */
[----:B------:R-:W-:-:S04]  /*09e0*/  FFMA R3, R26, R3, 9.9999997473787516356e-06 ;  /* 0x3727c5ac1a037423 */ /* 0x000fc80000000003 */
[----:B------:R0:W1:Y:S01]  /*09f0*/  MUFU.RSQ R2, R3 ;  /* 0x0000000300027308 */ /* 0x0000620000001400 */
[----:B------:R-:W-:-:S04]  /*0a00*/  IADD3 R0, PT, PT, R3, -0xd000000, RZ ;  /* 0xf300000003007810 */ /* 0x000fc80007ffe0ff */
[----:B------:R-:W-:-:S13]  /*0a10*/  ISETP.GT.U32.AND P0, PT, R0, 0x727fffff, PT ;  /* 0x727fffff0000780c */ /* 0x000fda0003f04070 */
[----:B01----:R-:W-:Y:S05]  /*0a20*/  @!P0 BRA `(.L_x_2) ;  /* 0x00000000000c8947 */ /* 0x003fea0003800000 */
[----:B------:R-:W-:-:S07]  /*0a30*/  MOV R11, 0xa50 ;  /* 0x00000a50000b7802 */ /* 0x000fce0000000f00 */
[----:B------:R-:W-:Y:S05]  /*0a40*/  CALL.REL.NOINC `($__internal_1_$__cuda_sm20_sqrt_rn_f32_slowpath) ;  /* 0x0000000800187944 */ /* 0x000fea0003c00000 */
[----:B------:R-:W-:Y:S05]  /*0a50*/  BRA `(.L_x_3) ;  /* 0x0000000000107947 */ /* 0x000fea0003800000 */
.L_x_2:
[----:B------:R-:W-:Y:S01]  /*0a60*/  FMUL.FTZ R0, R3, R2 ;  /* 0x0000000203007220 */ /* 0x000fe20000410000 */
[----:B------:R-:W-:-:S03]  /*0a70*/  FMUL.FTZ R2, R2, 0.5 ;  /* 0x3f00000002027820 */ /* 0x000fc60000410000 */
[----:B------:R-:W-:-:S04]  /*0a80*/  FFMA R3, -R0, R0, R3 ;  /* 0x0000000000037223 */ /* 0x000fc80000000103 */
[----:B------:R-:W-:-:S07]  /*0a90*/  FFMA R0, R3, R2, R0 ;  /* 0x0000000203007223 */ /* 0x000fce0000000000 */
.L_x_3:
[----:B------:R-:W-:Y:S05]  /*0aa0*/  BSYNC.RECONVERGENT B0 ;  /* 0x0000000000007941 */ /* 0x000fea0003800200 */
.L_x_1:
[----:B------:R-:W-:Y:S01]  /*0ab0*/  IADD3 R2, PT, PT, R0, 0x1800000, RZ ;  /* 0x0180000000027810 */ /* 0x000fe20007ffe0ff */
[----:B------:R-:W-:Y:S03]  /*0ac0*/  BSSY.RECONVERGENT B0, `(.L_x_4) ;  /* 0x000000b000007945 */ /* 0x000fe60003800200 */
[----:B------:R-:W-:-:S04]  /*0ad0*/  LOP3.LUT R2, R2, 0x7f800000, RZ, 0xc0, !PT ;  /* 0x7f80000002027812 */ /* 0x000fc800078ec0ff */
[----:B------:R-:W-:-:S13]  /*0ae0*/  ISETP.GT.U32.AND P0, PT, R2, 0x1ffffff, PT ;  /* 0x01ffffff0200780c */ /* 0x000fda0003f04070 */
[----:B------:R-:W-:Y:S05]  /*0af0*/  @P0 BRA `(.L_x_5) ;  /* 0x00000000000c0947 */ /* 0x000fea0003800000 */
[----:B------:R-:W-:-:S07]  /*0b00*/  MOV R6, 0xb20 ;  /* 0x00000b2000067802 */ /* 0x000fce0000000f00 */
[----:B------:R-:W-:Y:S05]  /*0b10*/  CALL.REL.NOINC `($__internal_0_$__cuda_sm20_rcp_rn_f32_slowpath) ;  /* 0x00000004000c7944 */ /* 0x000fea0003c00000 */
[----:B------:R-:W-:Y:S05]  /*0b20*/  BRA `(.L_x_6) ;  /* 0x0000000000107947 */ /* 0x000fea0003800000 */
.L_x_5:
[----:B------:R-:W0:Y:S02]  /*0b30*/  MUFU.RCP R3, R0 ;  /* 0x0000000000037308 */ /* 0x000e240000001000 */
[----:B0-----:R-:W-:-:S04]  /*0b40*/  FFMA R2, R3, R0, -1 ;  /* 0xbf80000003027423 */ /* 0x001fc80000000000 */
[----:B------:R-:W-:-:S04]  /*0b50*/  FADD.FTZ R2, -R2, -RZ ;  /* 0x800000ff02027221 */ /* 0x000fc80000010100 */
[----:B------:R-:W-:-:S07]  /*0b60*/  FFMA R0, R3, R2, R3 ;  /* 0x0000000203007223 */ /* 0x000fce0000000003 */
.L_x_6:
[----:B------:R-:W-:Y:S05]  /*0b70*/  BSYNC.RECONVERGENT B0 ;  /* 0x0000000000007941 */ /* 0x000fea0003800200 */
.L_x_4:
[----:B------:R-:W0:Y:S01]  /*0b80*/  LDCU.64 UR6, c[0x0][0x388] ;  /* 0x00007100ff0677ac */ /* 0x000e220008000a00 */
[----:B------:R-:W-:Y:S01]  /*0b90*/  UMOV UR4, URZ ;  /* 0x000000ff00047c82 */ /* 0x000fe20008000000 */
[----:B0-----:R-:W-:-:S04]  /*0ba0*/  UIADD3 UR5, UP0, UPT, UR6, 0x20, URZ ;  /* 0x0000002006057890 */ /* 0x001fc8000ff1e0ff */
[----:B------:R-:W-:-:S12]  /*0bb0*/  UIADD3.X UR6, UPT, UPT, URZ, UR7, URZ, UP0, !UPT ;  /* 0x00000007ff067290 */ /* 0x000fd800087fe4ff */
.L_x_7:
[----:B------:R-:W-:-:S05]  /*0bc0*/  IMAD.WIDE R2, R7, 0x4, R4 ;  /* 0x0000000407027825 */ /* 0x000fca00078e0204 */
[----:B-1----:R-:W2:Y:S01]  /*0bd0*/  LDG.E R11, desc[UR8][R2.64+-0x20] ;  /* 0xffffe008020b7981 */ /* 0x002ea2000c1e1900 */
[----:B------:R-:W-:Y:S02]  /*0be0*/  MOV R8, UR5 ;  /* 0x0000000500087c02 */ /* 0x000fe40008000f00 */
[----:B------:R-:W-:-:S03]  /*0bf0*/  MOV R9, UR6 ;  /* 0x0000000600097c02 */ /* 0x000fc60008000f00 */
[----:B------:R-:W-:-:S04]  /*0c00*/  IMAD.WIDE R8, R7, 0x4, R8 ;  /* 0x0000000407087825 */ /* 0x000fc800078e0208 */
[----:B--2---:R-:W-:-:S05]  /*0c10*/  FMUL R11, R11, R0 ;  /* 0x000000000b0b7220 */ /* 0x004fca0000400000 */
[----:B------:R0:W-:Y:S04]  /*0c20*/  STG.E desc[UR8][R8.64+-0x20], R11 ;  /* 0xffffe00b08007986 */ /* 0x0001e8000c101908 */
[----:B------:R-:W2:Y:S02]  /*0c30*/  LDG.E R13, desc[UR8][R2.64+-0x1c] ;  /* 0xffffe408020d7981 */ /* 0x000ea4000c1e1900 */
[----:B--2---:R-:W-:-:S05]  /*0c40*/  FMUL R13, R13, R0 ;  /* 0x000000000d0d7220 */ /* 0x004fca0000400000 */
[----:B------:R1:W-:Y:S04]  /*0c50*/  STG.E desc[UR8][R8.64+-0x1c], R13 ;  /* 0xffffe40d08007986 */ /* 0x0003e8000c101908 */
[----:B------:R-:W2:Y:S02]  /*0c60*/  LDG.E R15, desc[UR8][R2.64+-0x18] ;  /* 0xffffe808020f7981 */ /* 0x000ea4000c1e1900 */
[----:B--2---:R-:W-:-:S05]  /*0c70*/  FMUL R15, R15, R0 ;  /* 0x000000000f0f7220 */ /* 0x004fca0000400000 */
[----:B------:R2:W-:Y:S04]  /*0c80*/  STG.E desc[UR8][R8.64+-0x18], R15 ;  /* 0xffffe80f08007986 */ /* 0x0005e8000c101908 */
[----:B------:R-:W3:Y:S02]  /*0c90*/  LDG.E R17, desc[UR8][R2.64+-0x14] ;  /* 0xffffec0802117981 */ /* 0x000ee4000c1e1900 */
[----:B---3--:R-:W-:-:S05]  /*0ca0*/  FMUL R17, R17, R0 ;  /* 0x0000000011117220 */ /* 0x008fca0000400000 */
[----:B------:R3:W-:Y:S04]  /*0cb0*/  STG.E desc[UR8][R8.64+-0x14], R17 ;  /* 0xffffec1108007986 */ /* 0x0007e8000c101908 */
[----:B------:R-:W4:Y:S02]  /*0cc0*/  LDG.E R19, desc[UR8][R2.64+-0x10] ;  /* 0xfffff00802137981 */ /* 0x000f24000c1e1900 */
[----:B----4-:R-:W-:-:S05]  /*0cd0*/  FMUL R19, R19, R0 ;  /* 0x0000000013137220 */ /* 0x010fca0000400000 */
[----:B------:R4:W-:Y:S04]  /*0ce0*/  STG.E desc[UR8][R8.64+-0x10], R19 ;  /* 0xfffff01308007986 */ /* 0x0009e8000c101908 */
[----:B0-----:R-:W5:Y:S02]  /*0cf0*/  LDG.E R11, desc[UR8][R2.64+-0xc] ;  /* 0xfffff408020b7981 */ /* 0x001f64000c1e1900 */
[----:B-----5:R-:W-:-:S05]  /*0d00*/  FMUL R11, R11, R0 ;  /* 0x000000000b0b7220 */ /* 0x020fca0000400000 */
[----:B------:R0:W-:Y:S04]  /*0d10*/  STG.E desc[UR8][R8.64+-0xc], R11 ;  /* 0xfffff40b08007986 */ /* 0x0001e8000c101908 */
[----:B-1----:R-:W5:Y:S02]  /*0d20*/  LDG.E R13, desc[UR8][R2.64+-0x8] ;  /* 0xfffff808020d7981 */ /* 0x002f64000c1e1900 */
[----:B-----5:R-:W-:-:S05]  /*0d30*/  FMUL R13, R13, R0 ;  /* 0x000000000d0d7220 */ /* 0x020fca0000400000 */
[----:B------:R1:W-:Y:S04]  /*0d40*/  STG.E desc[UR8][R8.64+-0x8], R13 ;  /* 0xfffff80d08007986 */ /* 0x0003e8000c101908 */
[----:B--2---:R-:W2:Y:S02]  /*0d50*/  LDG.E R15, desc[UR8][R2.64+-0x4] ;  /* 0xfffffc08020f7981 */ /* 0x004ea4000c1e1900 */
[----:B--2---:R-:W-:-:S05]  /*0d60*/  FMUL R15, R15, R0 ;  /* 0x000000000f0f7220 */ /* 0x004fca0000400000 */
[----:B------:R2:W-:Y:S04]  /*0d70*/  STG.E desc[UR8][R8.64+-0x4], R15 ;  /* 0xfffffc0f08007986 */ /* 0x0005e8000c101908 */
[----:B---3--:R-:W3:Y:S02]  /*0d80*/  LDG.E R17, desc[UR8][R2.64] ;  /* 0x0000000802117981 */ /* 0x008ee4000c1e1900 */
[----:B---3--:R-:W-:-:S05]  /*0d90*/  FMUL R17, R17, R0 ;  /* 0x0000000011117220 */ /* 0x008fca0000400000 */
[----:B------:R3:W-:Y:S04]  /*0da0*/  STG.E desc[UR8][R8.64], R17 ;  /* 0x0000001108007986 */ /* 0x0007e8000c101908 */
[----:B----4-:R-:W4:Y:S02]  /*0db0*/  LDG.E R19, desc[UR8][R2.64+0x4] ;  /* 0x0000040802137981 */ /* 0x010f24000c1e1900 */
        /* <DEDUP_REMOVED lines=11> */
[----:B---3--:R-:W2:Y:S02]  /*0e70*/  LDG.E R17, desc[UR8][R2.64+0x14] ;  /* 0x0000140802117981 */ /* 0x008ea4000c1e1900 */
[----:B--2---:R-:W-:-:S05]  /*0e80*/  FMUL R17, R17, R0 ;  /* 0x0000000011117220 */ /* 0x004fca0000400000 */
[----:B------:R1:W-:Y:S04]  /*0e90*/  STG.E desc[UR8][R8.64+0x14], R17 ;  /* 0x0000141108007986 */ /* 0x0003e8000c101908 */
[----:B----4-:R-:W2:Y:S02]  /*0ea0*/  LDG.E R19, desc[UR8][R2.64+0x18] ;  /* 0x0000180802137981 */ /* 0x010ea4000c1e1900 */
[----:B--2---:R-:W-:-:S05]  /*0eb0*/  FMUL R19, R19, R0 ;  /* 0x0000000013137220 */ /* 0x004fca0000400000 */
[----:B------:R1:W-:Y:S04]  /*0ec0*/  STG.E desc[UR8][R8.64+0x18], R19 ;  /* 0x0000181308007986 */ /* 0x0003e8000c101908 */
[----:B0-----:R-:W2:Y:S01]  /*0ed0*/  LDG.E R11, desc[UR8][R2.64+0x1c] ;  /* 0x00001c08020b7981 */ /* 0x001ea2000c1e1900 */
[----:B------:R-:W-:Y:S01]  /*0ee0*/  UIADD3 UR4, UPT, UPT, UR4, 0x10, URZ ;  /* 0x0000001004047890 */ /* 0x000fe2000fffe0ff */
[----:B------:R-:W-:-:S03]  /*0ef0*/  IADD3 R7, PT, PT, R7, 0x10, RZ ;  /* 0x0000001007077810 */ /* 0x000fc60007ffe0ff */
[----:B------:R-:W-:Y:S01]  /*0f00*/  UISETP.NE.AND UP0, UPT, UR4, 0x800, UPT ;  /* 0x000008000400788c */ /* 0x000fe2000bf05270 */
[----:B--2---:R-:W-:-:S05]  /*0f10*/  FMUL R11, R11, R0 ;  /* 0x000000000b0b7220 */ /* 0x004fca0000400000 */
[----:B------:R1:W-:Y:S03]  /*0f20*/  STG.E desc[UR8][R8.64+0x1c], R11 ;  /* 0x00001c0b08007986 */ /* 0x0003e6000c101908 */
[----:B------:R-:W-:Y:S05]  /*0f30*/  BRA.U UP0, `(.L_x_7) ;  /* 0xfffffffd00207547 */ /* 0x000fea000b83ffff */
[----:B------:R-:W-:Y:S05]  /*0f40*/  EXIT ;  /* 0x000000000000794d */ /* 0x000fea0003800000 */
        .weak           $__internal_0_$__cuda_sm20_rcp_rn_f32_slowpath
        .type           $__internal_0_$__cuda_sm20_rcp_rn_f32_slowpath,@function
        .size           $__internal_0_$__cuda_sm20_rcp_rn_f32_slowpath,($__internal_1_$__cuda_sm20_sqrt_rn_f32_slowpath - $__internal_0_$__cuda_sm20_rcp_rn_f32_slowpath)
$__internal_0_$__cuda_sm20_rcp_rn_f32_slowpath:
[----:B------:R-:W-:Y:S01]  /*0f50*/  SHF.L.U32 R2, R0, 0x1, RZ ;  /* 0x0000000100027819 */ /* 0x000fe200000006ff */
[----:B------:R-:W-:Y:S03]  /*0f60*/  BSSY.RECONVERGENT B1, `(.L_x_8) ;  /* 0x0000030000017945 */ /* 0x000fe60003800200 */
[----:B------:R-:W-:-:S04]  /*0f70*/  SHF.R.U32.HI R11, RZ, 0x18, R2 ;  /* 0x00000018ff0b7819 */ /* 0x000fc80000011602 */
[----:B------:R-:W-:-:S13]  /*0f80*/  ISETP.NE.U32.AND P0, PT, R11, RZ, PT ;  /* 0x000000ff0b00720c */ /* 0x000fda0003f05070 */
[----:B------:R-:W-:Y:S05]  /*0f90*/  @P0 BRA `(.L_x_9) ;  /* 0x0000000000280947 */ /* 0x000fea0003800000 */
[----:B------:R-:W-:-:S04]  /*0fa0*/  SHF.L.U32 R2, R0, 0x1, RZ ;  /* 0x0000000100027819 */ /* 0x000fc800000006ff */
[----:B------:R-:W-:-:S13]  /*0fb0*/  ISETP.NE.AND P0, PT, R2, RZ, PT ;  /* 0x000000ff0200720c */ /* 0x000fda0003f05270 */
[----:B------:R-:W-:Y:S01]  /*0fc0*/  @P0 FFMA R8, R0, 1.84467440737095516160e+19, RZ ;  /* 0x5f80000000080823 */ /* 0x000fe200000000ff */
[----:B------:R-:W-:Y:S08]  /*0fd0*/  @!P0 MUFU.RCP R3, R0 ;  /* 0x0000000000038308 */ /* 0x000ff00000001000 */
[----:B------:R-:W0:Y:S02]  /*0fe0*/  @P0 MUFU.RCP R9, R8 ;  /* 0x0000000800090308 */ /* 0x000e240000001000 */
[----:B0-----:R-:W-:-:S04]  /*0ff0*/  @P0 FFMA R2, R8, R9, -1 ;  /* 0xbf80000008020423 */ /* 0x001fc80000000009 */
[----:B------:R-:W-:-:S04]  /*1000*/  @P0 FADD.FTZ R2, -R2, -RZ ;  /* 0x800000ff02020221 */ /* 0x000fc80000010100 */
[----:B------:R-:W-:-:S04]  /*1010*/  @P0 FFMA R2, R9, R2, R9 ;  /* 0x0000000209020223 */ /* 0x000fc80000000009 */
[----:B------:R-:W-:Y:S01]  /*1020*/  @P0 FFMA R3, R2, 1.84467440737095516160e+19, RZ ;  /* 0x5f80000002030823 */ /* 0x000fe200000000ff */
[----:B------:R-:W-:Y:S06]  /*1030*/  BRA `(.L_x_10) ;  /* 0x0000000000887947 */ /* 0x000fec0003800000 */
.L_x_9:
[----:B------:R-:W-:-:S04]  /*1040*/  IADD3 R13, PT, PT, R11, -0xfd, RZ ;  /* 0xffffff030b0d7810 */ /* 0x000fc80007ffe0ff */
[----:B------:R-:W-:-:S13]  /*1050*/  ISETP.GT.U32.AND P0, PT, R13, 0x1, PT ;  /* 0x000000010d00780c */ /* 0x000fda0003f04070 */
[----:B------:R-:W-:Y:S05]  /*1060*/  @P0 BRA `(.L_x_11) ;  /* 0x0000000000780947 */ /* 0x000fea0003800000 */
[----:B------:R-:W-:Y:S01]  /*1070*/  LOP3.LUT R2, R0, 0x7fffff, RZ, 0xc0, !PT ;  /* 0x007fffff00027812 */ /* 0x000fe200078ec0ff */
[----:B------:R-:W-:-:S03]  /*1080*/  HFMA2 R10, -RZ, RZ, 0, 1.78813934326171875e-07 ;  /* 0x00000003ff0a7431 */ /* 0x000fc600000001ff */
[----:B------:R-:W-:-:S04]  /*1090*/  LOP3.LUT R2, R2, 0x3f800000, RZ, 0xfc, !PT ;  /* 0x3f80000002027812 */ /* 0x000fc800078efcff */
[----:B------:R-:W0:Y:S01]  /*10a0*/  MUFU.RCP R3, R2 ;  /* 0x0000000200037308 */ /* 0x000e220000001000 */
[----:B------:R-:W-:Y:S01]  /*10b0*/  SHF.L.U32 R10, R10, R13, RZ ;  /* 0x0000000d0a0a7219 */ /* 0x000fe200000006ff */
[----:B0-----:R-:W-:-:S04]  /*10c0*/  FFMA R8, R2, R3, -1 ;  /* 0xbf80000002087423 */ /* 0x001fc80000000003 */
[----:B------:R-:W-:-:S04]  /*10d0*/  FADD.FTZ R8, -R8, -RZ ;  /* 0x800000ff08087221 */ /* 0x000fc80000010100 */
[CCC-:B------:R-:W-:Y:S01]  /*10e0*/  FFMA.RM R9, R3.reuse, R8.reuse, R3.reuse ;  /* 0x0000000803097223 */ /* 0x1c0fe20000004003 */
[----:B------:R-:W-:-:S04]  /*10f0*/  FFMA.RP R8, R3, R8, R3 ;  /* 0x0000000803087223 */ /* 0x000fc80000008003 */
[C---:B------:R-:W-:Y:S02]  /*1100*/  LOP3.LUT R3, R9.reuse, 0x7fffff, RZ, 0xc0, !PT ;  /* 0x007fffff09037812 */ /* 0x040fe400078ec0ff */
[----:B------:R-:W-:Y:S02]  /*1110*/  FSETP.NEU.FTZ.AND P0, PT, R9, R8, PT ;  /* 0x000000080900720b */ /* 0x000fe40003f1d000 */
[----:B------:R-:W-:Y:S02]  /*1120*/  LOP3.LUT R3, R3, 0x800000, RZ, 0xfc, !PT ;  /* 0x0080000003037812 */ /* 0x000fe400078efcff */
[----:B------:R-:W-:Y:S02]  /*1130*/  SEL R8, RZ, 0xffffffff, !P0 ;  /* 0xffffffffff087807 */ /* 0x000fe40004000000 */
[----:B------:R-:W-:Y:S02]  /*1140*/  LOP3.LUT R10, R10, R3, RZ, 0xc0, !PT ;  /* 0x000000030a0a7212 */ /* 0x000fe400078ec0ff */
[----:B------:R-:W-:-:S02]  /*1150*/  IADD3 R8, PT, PT, -R8, RZ, RZ ;  /* 0x000000ff08087210 */ /* 0x000fc40007ffe1ff */
[-C--:B------:R-:W-:Y:S02]  /*1160*/  SHF.R.U32.HI R10, RZ, R13.reuse, R10 ;  /* 0x0000000dff0a7219 */ /* 0x080fe4000001160a */
[----:B------:R-:W-:Y:S02]  /*1170*/  LOP3.LUT P1, RZ, R8, R13, R3, 0xf8, !PT ;  /* 0x0000000d08ff7212 */ /* 0x000fe4000782f803 */
[C---:B------:R-:W-:Y:S02]  /*1180*/  LOP3.LUT P0, RZ, R10.reuse, 0x1, RZ, 0xc0, !PT ;  /* 0x000000010aff7812 */ /* 0x040fe4000780c0ff */
[----:B------:R-:W-:-:S04]  /*1190*/  LOP3.LUT P2, RZ, R10, 0x2, RZ, 0xc0, !PT ;  /* 0x000000020aff7812 */ /* 0x000fc8000784c0ff */
[----:B------:R-:W-:Y:S02]  /*11a0*/  PLOP3.LUT P0, PT, P0, P1, P2, 0xe0, 0x0 ;  /* 0x000000000000781c */ /* 0x000fe40000703c20 */
[----:B------:R-:W-:Y:S02]  /*11b0*/  LOP3.LUT P1, RZ, R0, 0x7fffff, RZ, 0xc0, !PT ;  /* 0x007fffff00ff7812 */ /* 0x000fe4000782c0ff */
[----:B------:R-:W-:-:S04]  /*11c0*/  SEL R2, RZ, 0x1, !P0 ;  /* 0x00000001ff027807 */ /* 0x000fc80004000000 */
[----:B------:R-:W-:-:S04]  /*11d0*/  IADD3 R2, PT, PT, -R2, RZ, RZ ;  /* 0x000000ff02027210 */ /* 0x000fc80007ffe1ff */
[----:B------:R-:W-:Y:S02]  /*11e0*/  ISETP.GE.AND P0, PT, R2, RZ, PT ;  /* 0x000000ff0200720c */ /* 0x000fe40003f06270 */
[----:B------:R-:W-:-:S04]  /*11f0*/  IADD3 R2, PT, PT, R11, -0xfc, RZ ;  /* 0xffffff040b027810 */ /* 0x000fc80007ffe0ff */
[----:B------:R-:W-:-:S07]  /*1200*/  SHF.R.U32.HI R3, RZ, R2, R3 ;  /* 0x00000002ff037219 */ /* 0x000fce0000011603 */
[----:B------:R-:W-:-:S04]  /*1210*/  @!P0 IADD3 R3, PT, PT, R3, 0x1, RZ ;  /* 0x0000000103038810 */ /* 0x000fc80007ffe0ff */
[----:B------:R-:W-:-:S04]  /*1220*/  @!P1 SHF.L.U32 R3, R3, 0x1, RZ ;  /* 0x0000000103039819 */ /* 0x000fc800000006ff */
[----:B------:R-:W-:Y:S01]  /*1230*/  LOP3.LUT R3, R3, 0x80000000, R0, 0xf8, !PT ;  /* 0x8000000003037812 */ /* 0x000fe200078ef800 */
[----:B------:R-:W-:Y:S06]  /*1240*/  BRA `(.L_x_10) ;  /* 0x0000000000047947 */ /* 0x000fec0003800000 */
.L_x_11:
[----:B------:R0:W1:Y:S02]  /*1250*/  MUFU.RCP R3, R0 ;  /* 0x0000000000037308 */ /* 0x0000640000001000 */
.L_x_10:
[----:B------:R-:W-:Y:S05]  /*1260*/  BSYNC.RECONVERGENT B1 ;  /* 0x0000000000017941 */ /* 0x000fea0003800200 */
.L_x_8:
[----:B01----:R-:W-:Y:S01]  /*1270*/  MOV R0, R3 ;  /* 0x0000000300007202 */ /* 0x003fe20000000f00 */
[----:B------:R-:W-:Y:S01]  /*1280*/  HFMA2 R3, -RZ, RZ, 0, 0 ;  /* 0x00000000ff037431 */ /* 0x000fe200000001ff */
[----:B------:R-:W-:-:S04]  /*1290*/  MOV R2, R6 ;  /* 0x0000000600027202 */ /* 0x000fc80000000f00 */
[----:B------:R-:W-:Y:S05]  /*12a0*/  RET.REL.NODEC R2 `(_Z13cuda_rms_normPfS_) ;  /* 0xffffffec02547950 */ /* 0x000fea0003c3ffff */
        .weak           $__internal_1_$__cuda_sm20_sqrt_rn_f32_slowpath
        .type           $__internal_1_$__cuda_sm20_sqrt_rn_f32_slowpath,@function
        .size           $__internal_1_$__cuda_sm20_sqrt_rn_f32_slowpath,(.L_x_15 - $__internal_1_$__cuda_sm20_sqrt_rn_f32_slowpath)
$__internal_1_$__cuda_sm20_sqrt_rn_f32_slowpath:
[----:B------:R-:W-:-:S13]  /*12b0*/  LOP3.LUT P0, RZ, R3, 0x7fffffff, RZ, 0xc0, !PT ;  /* 0x7fffffff03ff7812 */ /* 0x000fda000780c0ff */
[----:B------:R-:W-:Y:S01]  /*12c0*/  @!P0 MOV R2, R3 ;  /* 0x0000000300028202 */ /* 0x000fe20000000f00 */
[----:B------:R-:W-:Y:S06]  /*12d0*/  @!P0 BRA `(.L_x_12) ;  /* 0x0000000000448947 */ /* 0x000fec0003800000 */
[----:B------:R-:W-:Y:S02]  /*12e0*/  FSETP.GEU.FTZ.AND P0, PT, R3, RZ, PT ;  /* 0x000000ff0300720b */ /* 0x000fe40003f1e000 */
[----:B------:R-:W-:-:S11]  /*12f0*/  MOV R0, R3 ;  /* 0x0000000300007202 */ /* 0x000fd60000000f00 */
[----:B------:R-:W-:Y:S01]  /*1300*/  @!P0 MOV R2, 0x7fffffff ;  /* 0x7fffffff00028802 */ /* 0x000fe20000000f00 */
[----:B------:R-:W-:Y:S06]  /*1310*/  @!P0 BRA `(.L_x_12) ;  /* 0x0000000000348947 */ /* 0x000fec0003800000 */
[----:B------:R-:W-:-:S13]  /*1320*/  FSETP.GTU.FTZ.AND P0, PT, |R0|, +INF , PT ;  /* 0x7f8000000000780b */ /* 0x000fda0003f1c200 */
[----:B------:R-:W-:Y:S01]  /*1330*/  @P0 FADD.FTZ R2, R0, 1 ;  /* 0x3f80000000020421 */ /* 0x000fe20000010000 */
[----:B------:R-:W-:Y:S06]  /*1340*/  @P0 BRA `(.L_x_12) ;  /* 0x0000000000280947 */ /* 0x000fec0003800000 */
[----:B------:R-:W-:-:S13]  /*1350*/  FSETP.NEU.FTZ.AND P0, PT, |R0|, +INF , PT ;  /* 0x7f8000000000780b */ /* 0x000fda0003f1d200 */
[----:B------:R-:W-:-:S04]  /*1360*/  @P0 FFMA R3, R0, 1.84467440737095516160e+19, RZ ;  /* 0x5f80000000030823 */ /* 0x000fc800000000ff */
[----:B------:R-:W0:Y:S02]  /*1370*/  @P0 MUFU.RSQ R2, R3 ;  /* 0x0000000300020308 */ /* 0x000e240000001400 */
[----:B0-----:R-:W-:Y:S01]  /*1380*/  @P0 FMUL.FTZ R6, R3, R2 ;  /* 0x0000000203060220 */ /* 0x001fe20000410000 */
[----:B------:R-:W-:Y:S01]  /*1390*/  @P0 FMUL.FTZ R10, R2, 0.5 ;  /* 0x3f000000020a0820 */ /* 0x000fe20000410000 */
[----:B------:R-:W-:Y:S02]  /*13a0*/  @!P0 MOV R2, R0 ;  /* 0x0000000000028202 */ /* 0x000fe40000000f00 */
[----:B------:R-:W-:-:S04]  /*13b0*/  @P0 FADD.FTZ R8, -R6, -RZ ;  /* 0x800000ff06080221 */ /* 0x000fc80000010100 */
[----:B------:R-:W-:-:S04]  /*13c0*/  @P0 FFMA R9, R6, R8, R3 ;  /* 0x0000000806090223 */ /* 0x000fc80000000003 */
[----:B------:R-:W-:-:S04]  /*13d0*/  @P0 FFMA R9, R9, R10, R6 ;  /* 0x0000000a09090223 */ /* 0x000fc80000000006 */
[----:B------:R-:W-:-:S07]  /*13e0*/  @P0 FMUL.FTZ R2, R9, 2.3283064365386962891e-10 ;  /* 0x2f80000009020820 */ /* 0x000fce0000410000 */
.L_x_12:
[----:B------:R-:W-:Y:S01]  /*13f0*/  HFMA2 R3, -RZ, RZ, 0, 0 ;  /* 0x00000000ff037431 */ /* 0x000fe200000001ff */
[----:B------:R-:W-:Y:S02]  /*1400*/  MOV R0, R2 ;  /* 0x0000000200007202 */ /* 0x000fe40000000f00 */
[----:B------:R-:W-:-:S04]  /*1410*/  MOV R2, R11 ;  /* 0x0000000b00027202 */ /* 0x000fc80000000f00 */
[----:B------:R-:W-:Y:S05]  /*1420*/  RET.REL.NODEC R2 `(_Z13cuda_rms_normPfS_) ;  /* 0xffffffe802f47950 */ /* 0x000fea0003c3ffff */
.L_x_13:
[----:B------:R-:W-:-:S00]  /*1430*/  BRA `(.L_x_13) ;  /* 0xfffffffc00fc7947 */ /* 0x000fc0000383ffff */
[----:B------:R-:W-:-:S00]  /*1440*/  NOP ;  /* 0x0000000000007918 */ /* 0x000fc00000000000 */
        /* <DEDUP_REMOVED lines=11> */
.L_x_15:


//--------------------- .nv.shared.reserved.0     --------------------------
	.section	.nv.shared.reserved.0,"aw",@nobits
	.weak		__nv_reservedSMEM_offset_0_alias
	.size		__nv_reservedSMEM_offset_0_alias, 0, 64
	.other		__nv_reservedSMEM_offset_0_alias,@"STO_CUDA_RESERVED_SHARED STV_DEFAULT"
__nv_reservedSMEM_offset_0_alias:
	.zero		0
	.zero		64


//--------------------- .nv.constant0._Z13cuda_rms_normPfS_ --------------------------
	.section	.nv.constant0._Z13cuda_rms_normPfS_,"a",@progbits
	.sectionflags	@""
	.align	4
.nv.constant0._Z13cuda_rms_normPfS_:
	.zero		912


//--------------------- SYMBOLS --------------------------

	.type		.nv.reservedSmem.offset0,@object
	.size		.nv.reservedSmem.offset0,0x4
